	.headerflags	@"EF_CUDA_TEXMODE_UNIFIED EF_CUDA_64BIT_ADDRESS EF_CUDA_ACCELERATORS EF_CUDA_SM90 EF_CUDA_VIRTUAL_SM(EF_CUDA_SM90)"
	.elftype	@"ET_EXEC"


//--------------------- .nv.info                  --------------------------
	.section	.nv.info,"",@"SHT_CUDA_INFO"
	.align	4


	//----- nvinfo : EIATTR_REGCOUNT
	.align		4
        /*0000*/ 	.byte	0x04, 0x2f
        /*0002*/ 	.short	(.L_3 - .L_2)
	.align		4
.L_2:
        /*0004*/ 	.word	index@(triton_poi_fused__native_batch_norm_legit_no_training_relu_threshold_backward_11)
        /*0008*/ 	.word	0x00000028


	//----- nvinfo : EIATTR_MIN_STACK_SIZE
	.align		4
.L_3:
        /*000c*/ 	.byte	0x04, 0x12
        /*000e*/ 	.short	(.L_5 - .L_4)
	.align		4
.L_4:
        /*0010*/ 	.word	index@(triton_poi_fused__native_batch_norm_legit_no_training_relu_threshold_backward_11)
        /*0014*/ 	.word	0x00000000


	//----- nvinfo : EIATTR_FRAME_SIZE
	.align		4
.L_5:
        /*0018*/ 	.byte	0x04, 0x11
        /*001a*/ 	.short	(.L_7 - .L_6)
	.align		4
.L_6:
        /*001c*/ 	.word	index@(triton_poi_fused__native_batch_norm_legit_no_training_relu_threshold_backward_11)
        /*0020*/ 	.word	0x00000000


	//----- nvinfo : EIATTR_MIN_STACK_SIZE
	.align		4
.L_7:
        /*0024*/ 	.byte	0x04, 0x12
        /*0026*/ 	.short	(.L_9 - .L_8)
	.align		4
.L_8:
        /*0028*/ 	.word	index@(triton_poi_fused__native_batch_norm_legit_no_training_relu_threshold_backward_11)
        /*002c*/ 	.word	0x00000000
.L_9:


//--------------------- .nv.info.triton_poi_fused__native_batch_norm_legit_no_training_relu_threshold_backward_11 --------------------------
	.section	.nv.info.triton_poi_fused__native_batch_norm_legit_no_training_relu_threshold_backward_11,"",@"SHT_CUDA_INFO"
	.sectionflags	@""
	.align	4


	//----- nvinfo : EIATTR_CUDA_API_VERSION
	.align		4
        /*0000*/ 	.byte	0x04, 0x37
        /*0002*/ 	.short	(.L_11 - .L_10)
.L_10:
        /*0004*/ 	.word	0x0000007c


	//----- nvinfo : EIATTR_KPARAM_INFO
	.align		4
.L_11:
        /*0008*/ 	.byte	0x04, 0x17
        /*000a*/ 	.short	(.L_13 - .L_12)
.L_12:
        /*000c*/ 	.word	0x00000000
        /*0010*/ 	.short	0x0008
        /*0012*/ 	.short	0x003c
        /*0014*/ 	.byte	0x00, 0xf0, 0x11, 0x00


	//----- nvinfo : EIATTR_KPARAM_INFO
	.align		4
.L_13:
        /*0018*/ 	.byte	0x04, 0x17
        /*001a*/ 	.short	(.L_15 - .L_14)
.L_14:
        /*001c*/ 	.word	0x00000000
        /*0020*/ 	.short	0x0007
        /*0022*/ 	.short	0x0038
        /*0024*/ 	.byte	0x00, 0xf0, 0x11, 0x00


	//----- nvinfo : EIATTR_KPARAM_INFO
	.align		4
.L_15:
        /*0028*/ 	.byte	0x04, 0x17
        /*002a*/ 	.short	(.L_17 - .L_16)
.L_16:
        /*002c*/ 	.word	0x00000000
        /*0030*/ 	.short	0x0006
        /*0032*/ 	.short	0x0030
        /*0034*/ 	.byte	0x00, 0xf4, 0x21, 0x00


	//----- nvinfo : EIATTR_KPARAM_INFO
	.align		4
.L_17:
        /*0038*/ 	.byte	0x04, 0x17
        /*003a*/ 	.short	(.L_19 - .L_18)
.L_18:
        /*003c*/ 	.word	0x00000000
        /*0040*/ 	.short	0x0005
        /*0042*/ 	.short	0x0028
        /*0044*/ 	.byte	0x00, 0xf4, 0x21, 0x00


	//----- nvinfo : EIATTR_KPARAM_INFO
	.align		4
.L_19:
        /*0048*/ 	.byte	0x04, 0x17
        /*004a*/ 	.short	(.L_21 - .L_20)
.L_20:
        /*004c*/ 	.word	0x00000000
        /*0050*/ 	.short	0x0004
        /*0052*/ 	.short	0x0020
        /*0054*/ 	.byte	0x00, 0xf4, 0x21, 0x00


	//----- nvinfo : EIATTR_KPARAM_INFO
	.align		4
.L_21:
        /*0058*/ 	.byte	0x04, 0x17
        /*005a*/ 	.short	(.L_23 - .L_22)
.L_22:
        /*005c*/ 	.word	0x00000000
        /*0060*/ 	.short	0x0003
        /*0062*/ 	.short	0x0018
        /*0064*/ 	.byte	0x00, 0xf4, 0x21, 0x00


	//----- nvinfo : EIATTR_KPARAM_INFO
	.align		4
.L_23:
        /*0068*/ 	.byte	0x04, 0x17
        /*006a*/ 	.short	(.L_25 - .L_24)
.L_24:
        /*006c*/ 	.word	0x00000000
        /*0070*/ 	.short	0x0002
        /*0072*/ 	.short	0x0010
        /*0074*/ 	.byte	0x00, 0xf4, 0x21, 0x00


	//----- nvinfo : EIATTR_KPARAM_INFO
	.align		4
.L_25:
        /*0078*/ 	.byte	0x04, 0x17
        /*007a*/ 	.short	(.L_27 - .L_26)
.L_26:
        /*007c*/ 	.word	0x00000000
        /*0080*/ 	.short	0x0001
        /*0082*/ 	.short	0x0008
        /*0084*/ 	.byte	0x00, 0xf4, 0x21, 0x00


	//----- nvinfo : EIATTR_KPARAM_INFO
	.align		4
.L_27:
        /*0088*/ 	.byte	0x04, 0x17
        /*008a*/ 	.short	(.L_29 - .L_28)
.L_28:
        /*008c*/ 	.word	0x00000000
        /*0090*/ 	.short	0x0000
        /*0092*/ 	.short	0x0000
        /*0094*/ 	.byte	0x00, 0xf4, 0x21, 0x00


	//----- nvinfo : EIATTR_SPARSE_MMA_MASK
	.align		4
.L_29:
        /*0098*/ 	.byte	0x03, 0x50
        /*009a*/ 	.short	0x0000


	//----- nvinfo : EIATTR_MAXREG_COUNT
	.align		4
        /*009c*/ 	.byte	0x03, 0x1b
        /*009e*/ 	.short	0x00ff


	//----- nvinfo : EIATTR_EXIT_INSTR_OFFSETS
	.align		4
        /*00a0*/ 	.byte	0x04, 0x1c
        /*00a2*/ 	.short	(.L_31 - .L_30)


	//   ....[0]....
.L_30:
        /*00a4*/ 	.word	0x00001880


	//   ....[1]....
        /*00a8*/ 	.word	0x000018a0


	//----- nvinfo : EIATTR_REQNTID
	.align		4
.L_31:
        /*00ac*/ 	.byte	0x04, 0x10
        /*00ae*/ 	.short	(.L_33 - .L_32)
.L_32:
        /*00b0*/ 	.word	0x00000100
        /*00b4*/ 	.word	0x00000001
        /*00b8*/ 	.word	0x00000001


	//----- nvinfo : EIATTR_CBANK_PARAM_SIZE
	.align		4
.L_33:
        /*00bc*/ 	.byte	0x03, 0x19
        /*00be*/ 	.short	0x0040


	//----- nvinfo : EIATTR_PARAM_CBANK
	.align		4
        /*00c0*/ 	.byte	0x04, 0x0a
        /*00c2*/ 	.short	(.L_35 - .L_34)
	.align		4
.L_34:
        /*00c4*/ 	.word	index@(.nv.constant0.triton_poi_fused__native_batch_norm_legit_no_training_relu_threshold_backward_11)
        /*00c8*/ 	.short	0x0210
        /*00ca*/ 	.short	0x0040


	//----- nvinfo : EIATTR_SW_WAR
	.align		4
.L_35:
        /*00cc*/ 	.byte	0x04, 0x36
        /*00ce*/ 	.short	(.L_37 - .L_36)
.L_36:
        /*00d0*/ 	.word	0x00000008
.L_37:


//--------------------- .nv.callgraph             --------------------------
	.section	.nv.callgraph,"",@"SHT_CUDA_CALLGRAPH"
	.align	4
	.sectionentsize	8
	.align		4
        /*0000*/ 	.word	0x00000000
	.align		4
        /*0004*/ 	.word	0xffffffff
	.align		4
        /*0008*/ 	.word	0x00000000
	.align		4
        /*000c*/ 	.word	0xfffffffe
	.align		4
        /*0010*/ 	.word	0x00000000
	.align		4
        /*0014*/ 	.word	0xfffffffd
	.align		4
        /*0018*/ 	.word	0x00000000
	.align		4
        /*001c*/ 	.word	0xfffffffc


//--------------------- .nv.constant4             --------------------------
	.section	.nv.constant4,"a",@progbits
	.align	8
	.align		8
.nv.constant4:
        /*0000*/ 	.dword	_$_str
	.align		8
        /*0008*/ 	.dword	_$_str_$_2


//--------------------- .text.triton_poi_fused__native_batch_norm_legit_no_training_relu_threshold_backward_11 --------------------------
	.section	.text.triton_poi_fused__native_batch_norm_legit_no_training_relu_threshold_backward_11,"ax",@progbits
	.sectionflags	@"SHF_BARRIERS=1"
	.align	128
        .global         triton_poi_fused__native_batch_norm_legit_no_training_relu_threshold_backward_11
        .type           triton_poi_fused__native_batch_norm_legit_no_training_relu_threshold_backward_11,@function
        .size           triton_poi_fused__native_batch_norm_legit_no_training_relu_threshold_backward_11,(.L_x_1 - triton_poi_fused__native_batch_norm_legit_no_training_relu_threshold_backward_11)
        .other          triton_poi_fused__native_batch_norm_legit_no_training_relu_threshold_backward_11,@"STO_CUDA_ENTRY STV_DEFAULT"
triton_poi_fused__native_batch_norm_legit_no_training_relu_threshold_backward_11:
.text.triton_poi_fused__native_batch_norm_legit_no_training_relu_threshold_backward_11:
[----:B------:R-:W0:Y:S01]  /*0000*/  LDC R1, c[0x0][0x28] ;  /* 0x00000a00ff017b82 */ /* 0x000e220000000800 */
[----:B------:R-:W1:Y:S07]  /*0010*/  S2R R0, SR_TID.X ;  /* 0x0000000000007919 */ /* 0x000e6e0000002100 */
[----:B------:R-:W2:Y:S01]  /*0020*/  S2UR UR4, SR_CTAID.Y ;  /* 0x00000000000479c3 */ /* 0x000ea20000002600 */
[----:B------:R-:W-:Y:S01]  /*0030*/  CS2R R14, SRZ ;  /* 0x00000000000e7805 */ /* 0x000fe2000001ff00 */
[----:B------:R-:W-:-:S06]  /*0040*/  ULDC.64 UR8, c[0x0][0x208] ;  /* 0x0000820000087ab9 */ /* 0x000fcc0000000a00 */
[----:B------:R-:W3:Y:S08]  /*0050*/  S2UR UR10, SR_CTAID.X ;  /* 0x00000000000a79c3 */ /* 0x000ef00000002500 */
[----:B------:R-:W4:Y:S01]  /*0060*/  LDC.64 R28, c[0x0][0x210] ;  /* 0x00008400ff1c7b82 */ /* 0x000f220000000a00 */
[----:B--2---:R-:W-:Y:S02]  /*0070*/  USHF.L.U32 UR6, UR4, 0xa, URZ ;  /* 0x0000000a04067899 */ /* 0x004fe4000800063f */
[----:B------:R-:W-:-:S04]  /*0080*/  USHF.R.S32.HI UR4, URZ, 0x15, UR4 ;  /* 0x000000153f047899 */ /* 0x000fc80008011404 */
[----:B------:R-:W-:Y:S01]  /*0090*/  IMAD.U32 R3, RZ, RZ, UR6 ;  /* 0x00000006ff037e24 */ /* 0x000fe2000f8e00ff */
[----:B-1----:R-:W-:Y:S01]  /*00a0*/  SHF.R.U32.HI R4, RZ, 0x6, R0 ;  /* 0x00000006ff047819 */ /* 0x002fe20000011600 */
[----:B------:R-:W-:Y:S01]  /*00b0*/  IMAD.SHL.U32 R2, R0, 0x10, RZ ;  /* 0x0000001000027824 */ /* 0x000fe200078e00ff */
[----:B---3--:R-:W-:Y:S02]  /*00c0*/  USHF.L.U32 UR7, UR10, 0x2, URZ ;  /* 0x000000020a077899 */ /* 0x008fe4000800063f */
[----:B------:R-:W-:Y:S01]  /*00d0*/  USGXT UR4, UR4, 0x1 ;  /* 0x000000010404789a */ /* 0x000fe20008000200 */
[----:B------:R-:W-:Y:S02]  /*00e0*/  SGXT.U32 R4, R4, 0x2 ;  /* 0x000000020404781a */ /* 0x000fe40000000000 */
[----:B------:R-:W-:Y:S02]  /*00f0*/  LOP3.LUT R3, R3, 0x3f0, R2, 0xf8, !PT ;  /* 0x000003f003037812 */ /* 0x000fe400078ef802 */
[----:B------:R-:W-:-:S02]  /*0100*/  LOP3.LUT R4, R4, UR7, RZ, 0xfc, !PT ;  /* 0x0000000704047c12 */ /* 0x000fc4000f8efcff */
[----:B------:R-:W-:Y:S02]  /*0110*/  SHF.R.S32.HI R6, RZ, 0x1f, R3 ;  /* 0x0000001fff067819 */ /* 0x000fe40000011403 */
[C---:B------:R-:W-:Y:S02]  /*0120*/  LOP3.LUT R7, R3.reuse, 0x8, RZ, 0xfc, !PT ;  /* 0x0000000803077812 */ /* 0x040fe400078efcff */
[----:B------:R-:W-:Y:S01]  /*0130*/  LEA.HI R8, R6, R3, RZ, 0xa ;  /* 0x0000000306087211 */ /* 0x000fe200078f50ff */
[----:B------:R-:W-:Y:S01]  /*0140*/  IMAD.U32 R6, RZ, RZ, UR4 ;  /* 0x00000004ff067e24 */ /* 0x000fe2000f8e00ff */
[----:B------:R-:W-:Y:S02]  /*0150*/  LOP3.LUT R9, R3, 0xc, RZ, 0xfc, !PT ;  /* 0x0000000c03097812 */ /* 0x000fe400078efcff */
[----:B------:R-:W-:Y:S01]  /*0160*/  ISETP.GE.AND P0, PT, R4, 0x4, PT ;  /* 0x000000040400780c */ /* 0x000fe20003f06270 */
[----:B------:R-:W-:Y:S01]  /*0170*/  IMAD.SHL.U32 R5, R8, 0x4, RZ ;  /* 0x0000000408057824 */ /* 0x000fe200078e00ff */
[----:B------:R-:W-:-:S02]  /*0180*/  LEA.HI R10, R6, R7, RZ, 0xa ;  /* 0x00000007060a7211 */ /* 0x000fc400078f50ff */
[----:B------:R-:W-:Y:S02]  /*0190*/  LOP3.LUT R8, R8, 0xfffffc00, RZ, 0xc0, !PT ;  /* 0xfffffc0008087812 */ /* 0x000fe400078ec0ff */
[----:B------:R-:W-:Y:S02]  /*01a0*/  LOP3.LUT R11, R5, 0xfffff000, RZ, 0xc0, !PT ;  /* 0xfffff000050b7812 */ /* 0x000fe400078ec0ff */
[----:B------:R-:W-:Y:S02]  /*01b0*/  LOP3.LUT R5, R3, 0x4, RZ, 0xfc, !PT ;  /* 0x0000000403057812 */ /* 0x000fe400078efcff */
[----:B------:R-:W-:Y:S01]  /*01c0*/  LOP3.LUT R10, R10, 0xfffffc00, RZ, 0xc0, !PT ;  /* 0xfffffc000a0a7812 */ /* 0x000fe200078ec0ff */
[----:B------:R-:W-:Y:S01]  /*01d0*/  IMAD R13, R4, 0x400, R11 ;  /* 0x00000400040d7824 */ /* 0x000fe200078e020b */
[C---:B------:R-:W-:Y:S02]  /*01e0*/  LEA.HI R4, R6.reuse, R5, RZ, 0xa ;  /* 0x0000000506047211 */ /* 0x040fe400078f50ff */
[----:B------:R-:W-:-:S02]  /*01f0*/  LEA.HI R11, R6, R9, RZ, 0xa ;  /* 0x00000009060b7211 */ /* 0x000fc400078f50ff */
[----:B------:R-:W-:Y:S02]  /*0200*/  LOP3.LUT R4, R4, 0xfffffc00, RZ, 0xc0, !PT ;  /* 0xfffffc0004047812 */ /* 0x000fe400078ec0ff */
[----:B------:R-:W-:Y:S02]  /*0210*/  LOP3.LUT R12, R11, 0xfffffc00, RZ, 0xc0, !PT ;  /* 0xfffffc000b0c7812 */ /* 0x000fe400078ec0ff */
[C---:B------:R-:W-:Y:S02]  /*0220*/  IADD3 R3, R13.reuse, R3, -R8 ;  /* 0x000000030d037210 */ /* 0x040fe40007ffe808 */
[C---:B------:R-:W-:Y:S02]  /*0230*/  IADD3 R25, R13.reuse, R5, -R4 ;  /* 0x000000050d197210 */ /* 0x040fe40007ffe804 */
[----:B------:R-:W-:Y:S02]  /*0240*/  IADD3 R27, R13, R7, -R10 ;  /* 0x000000070d1b7210 */ /* 0x000fe40007ffe80a */
[----:B------:R-:W-:-:S02]  /*0250*/  CS2R R10, SRZ ;  /* 0x00000000000a7805 */ /* 0x000fc4000001ff00 */
[----:B------:R-:W-:Y:S02]  /*0260*/  IADD3 R7, R13, R9, -R12 ;  /* 0x000000090d077210 */ /* 0x000fe40007ffe80c */
[----:B------:R-:W-:Y:S02]  /*0270*/  CS2R R8, SRZ ;  /* 0x0000000000087805 */ /* 0x000fe4000001ff00 */
[----:B------:R-:W-:Y:S01]  /*0280*/  CS2R R12, SRZ ;  /* 0x00000000000c7805 */ /* 0x000fe2000001ff00 */
[--C-:B----4-:R-:W-:Y:S01]  /*0290*/  IMAD.WIDE R4, R3, 0x4, R28.reuse ;  /* 0x0000000403047825 */ /* 0x110fe200078e021c */
[----:B------:R-:W-:Y:S02]  /*02a0*/  CS2R R16, SRZ ;  /* 0x0000000000107805 */ /* 0x000fe4000001ff00 */
[----:B------:R-:W-:Y:S02]  /*02b0*/  CS2R R18, SRZ ;  /* 0x0000000000127805 */ /* 0x000fe4000001ff00 */
[----:B------:R-:W-:Y:S01]  /*02c0*/  CS2R R20, SRZ ;  /* 0x0000000000147805 */ /* 0x000fe2000001ff00 */
[--C-:B------:R-:W-:Y:S01]  /*02d0*/  IMAD.WIDE R24, R25, 0x4, R28.reuse ;  /* 0x0000000419187825 */ /* 0x100fe200078e021c */
[----:B------:R-:W-:Y:S01]  /*02e0*/  CS2R R22, SRZ ;  /* 0x0000000000167805 */ /* 0x000fe2000001ff00 */
[----:B------:R-:W2:Y:S02]  /*02f0*/  @!P0 LDG.E.EL.128 R8, desc[UR8][R4.64] ;  /* 0x0000000804088981 */ /* 0x000ea4000c2e1d00 */
[----:B------:R-:W-:-:S02]  /*0300*/  IMAD.WIDE R26, R27, 0x4, R28 ;  /* 0x000000041b1a7825 */ /* 0x000fc400078e021c */
[----:B------:R1:W3:Y:S02]  /*0310*/  @!P0 LDG.E.EL.128 R12, desc[UR8][R24.64] ;  /* 0x00000008180c8981 */ /* 0x0002e4000c2e1d00 */
[----:B------:R-:W-:Y:S02]  /*0320*/  IMAD.WIDE R28, R7, 0x4, R28 ;  /* 0x00000004071c7825 */ /* 0x000fe400078e021c */
[----:B------:R4:W5:Y:S01]  /*0330*/  @!P0 LDG.E.EL.128 R16, desc[UR8][R26.64] ;  /* 0x000000081a108981 */ /* 0x000962000c2e1d00 */
[----:B------:R-:W4:Y:S03]  /*0340*/  S2UR UR5, SR_CgaCtaId ;  /* 0x00000000000579c3 */ /* 0x000f260000008800 */
[----:B------:R4:W5:Y:S01]  /*0350*/  @!P0 LDG.E.EL.128 R20, desc[UR8][R28.64] ;  /* 0x000000081c148981 */ /* 0x000962000c2e1d00 */
[----:B-1----:R-:W-:Y:S02]  /*0360*/  SHF.R.U32.HI R24, RZ, 0x2, R0 ;  /* 0x00000002ff187819 */ /* 0x002fe40000011600 */
[----:B------:R-:W-:Y:S01]  /*0370*/  LOP3.LUT R2, R2, 0xff0, RZ, 0xc0, !PT ;  /* 0x00000ff002027812 */ /* 0x000fe200078ec0ff */
[----:B------:R-:W-:Y:S01]  /*0380*/  UMOV UR4, 0x400 ;  /* 0x0000040000047882 */ /* 0x000fe20000000000 */
[----:B----4-:R-:W-:Y:S01]  /*0390*/  LOP3.LUT R27, R24, 0x30, RZ, 0xc0, !PT ;  /* 0x00000030181b7812 */ /* 0x010fe200078ec0ff */
[----:B------:R-:W-:Y:S01]  /*03a0*/  IMAD.SHL.U32 R25, R0, 0x4, RZ ;  /* 0x0000000400197824 */ /* 0x000fe200078e00ff */
[----:B------:R-:W1:Y:S03]  /*03b0*/  LDC.64 R4, c[0x0][0x220] ;  /* 0x00008800ff047b82 */ /* 0x000e660000000a00 */
[----:B------:R-:W-:Y:S01]  /*03c0*/  IMAD.IADD R27, R2, 0x1, R27 ;  /* 0x00000001021b7824 */ /* 0x000fe200078e021b */
[----:B------:R-:W-:Y:S01]  /*03d0*/  LOP3.LUT R25, R25, 0x3fc, RZ, 0xc0, !PT ;  /* 0x000003fc19197812 */ /* 0x000fe200078ec0ff */
[----:B0-----:R-:W-:-:S06]  /*03e0*/  UPRMT UR4, UR5, 0x654, UR4 ;  /* 0x0000065405047896 */ /* 0x001fcc0008000004 */
[----:B------:R-:W-:Y:S02]  /*03f0*/  LEA R27, R27, UR4, 0x2 ;  /* 0x000000041b1b7c11 */ /* 0x000fe4000f8e10ff */
[----:B------:R-:W-:-:S04]  /*0400*/  LOP3.LUT R7, R25, UR6, RZ, 0xfc, !PT ;  /* 0x0000000619077c12 */ /* 0x000fc8000f8efcff */
[----:B------:R-:W-:-:S04]  /*0410*/  LEA.HI R6, R6, R7, RZ, 0xa ;  /* 0x0000000706067211 */ /* 0x000fc800078f50ff */
[----:B------:R-:W-:-:S05]  /*0420*/  LOP3.LUT R6, R6, 0xfffffc00, RZ, 0xc0, !PT ;  /* 0xfffffc0006067812 */ /* 0x000fca00078ec0ff */
[----:B------:R-:W-:-:S04]  /*0430*/  IMAD.IADD R24, R7, 0x1, -R6 ;  /* 0x0000000107187824 */ /* 0x000fc800078e0a06 */
[C---:B-1----:R-:W-:Y:S02]  /*0440*/  IMAD.WIDE R28, R24.reuse, 0x4, R4 ;  /* 0x00000004181c7825 */ /* 0x042fe400078e0204 */
[----:B------:R-:W0:Y:S02]  /*0450*/  LDC.64 R4, c[0x0][0x218] ;  /* 0x00008600ff047b82 */ /* 0x000e240000000a00 */
[----:B0-----:R-:W-:Y:S01]  /*0460*/  IMAD.WIDE R4, R24, 0x4, R4 ;  /* 0x0000000418047825 */ /* 0x001fe200078e0204 */
[----:B--2---:R-:W-:Y:S04]  /*0470*/  STS.128 [R27], R8 ;  /* 0x000000081b007388 */ /* 0x004fe80000000c00 */
[----:B---3--:R0:W-:Y:S04]  /*0480*/  STS.128 [R27+0x10], R12 ;  /* 0x0000100c1b007388 */ /* 0x0081e80000000c00 */
[----:B-----5:R-:W-:Y:S04]  /*0490*/  STS.128 [R27+0x20], R16 ;  /* 0x000020101b007388 */ /* 0x020fe80000000c00 */
[----:B------:R1:W-:Y:S01]  /*04a0*/  STS.128 [R27+0x30], R20 ;  /* 0x000030141b007388 */ /* 0x0003e20000000c00 */
[----:B------:R-:W-:Y:S06]  /*04b0*/  BAR.SYNC.DEFER_BLOCKING 0x0 ;  /* 0x0000000000007b1d */ /* 0x000fec0000010000 */
[----:B------:R-:W2:Y:S04]  /*04c0*/  LDG.E.EL.128 R28, desc[UR8][R28.64] ;  /* 0x000000081c1c7981 */ /* 0x000ea8000c2e1d00 */
[----:B------:R-:W3:Y:S01]  /*04d0*/  LDG.E.EL.128 R4, desc[UR8][R4.64] ;  /* 0x0000000804047981 */ /* 0x000ee2000c2e1d00 */
[----:B0-----:R-:W-:-:S02]  /*04e0*/  IMAD.MOV.U32 R12, RZ, RZ, 0x3e800000 ;  /* 0x3e800000ff0c7424 */ /* 0x001fc400078e00ff */
[----:B--2---:R-:W-:Y:S01]  /*04f0*/  FADD R26, R28, 9.9999997473787516356e-06 ;  /* 0x3727c5ac1c1a7421 */ /* 0x004fe20000000000 */
[----:B------:R-:W-:-:S05]  /*0500*/  FADD R8, R29, 9.9999997473787516356e-06 ;  /* 0x3727c5ac1d087421 */ /* 0x000fca0000000000 */
[----:B------:R-:W0:Y:S01]  /*0510*/  MUFU.SQRT R26, R26 ;  /* 0x0000001a001a7308 */ /* 0x000e220000002000 */
[----:B------:R-:W-:Y:S01]  /*0520*/  FADD R31, R31, 9.9999997473787516356e-06 ;  /* 0x3727c5ac1f1f7421 */ /* 0x000fe20000000000 */
[----:B------:R-:W-:-:S06]  /*0530*/  FADD R30, R30, 9.9999997473787516356e-06 ;  /* 0x3727c5ac1e1e7421 */ /* 0x000fcc0000000000 */
[----:B------:R-:W2:Y:S01]  /*0540*/  MUFU.SQRT R8, R8 ;  /* 0x0000000800087308 */ /* 0x000ea20000002000 */
[----:B0-----:R-:W-:-:S07]  /*0550*/  FSETP.GT.AND P6, PT, R26, 8.50705917302346158658e+37, PT ;  /* 0x7e8000001a00780b */ /* 0x001fce0003fc4000 */
[----:B------:R-:W0:Y:S08]  /*0560*/  MUFU.SQRT R9, R30 ;  /* 0x0000001e00097308 */ /* 0x000e300000002000 */
[----:B------:R-:W4:Y:S01]  /*0570*/  MUFU.SQRT R31, R31 ;  /* 0x0000001f001f7308 */ /* 0x000f220000002000 */
[----:B--2---:R-:W-:Y:S02]  /*0580*/  FSETP.GT.AND P2, PT, R8, 8.50705917302346158658e+37, PT ;  /* 0x7e8000000800780b */ /* 0x004fe40003f44000 */
[C---:B------:R-:W-:Y:S01]  /*0590*/  FSETP.GEU.AND P1, PT, R26.reuse, 1.175494350822287508e-38, PT ;  /* 0x008000001a00780b */ /* 0x040fe20003f2e000 */
[----:B------:R-:W-:Y:S01]  /*05a0*/  @P6 FMUL R26, R26, 0.25 ;  /* 0x3e8000001a1a6820 */ /* 0x000fe20000400000 */
[----:B------:R-:W-:-:S02]  /*05b0*/  FSEL R11, R12, 1, P6 ;  /* 0x3f8000000c0b7808 */ /* 0x000fc40003000000 */
[----:B0-----:R-:W-:Y:S02]  /*05c0*/  FSETP.GT.AND P4, PT, R9, 8.50705917302346158658e+37, PT ;  /* 0x7e8000000900780b */ /* 0x001fe40003f84000 */
[----:B------:R-:W-:Y:S02]  /*05d0*/  FSETP.GEU.AND P3, PT, R8, 1.175494350822287508e-38, PT ;  /* 0x008000000800780b */ /* 0x000fe40003f6e000 */
[----:B------:R-:W-:Y:S02]  /*05e0*/  FSEL R13, R12, 1, P2 ;  /* 0x3f8000000c0d7808 */ /* 0x000fe40001000000 */
[----:B----4-:R-:W-:Y:S01]  /*05f0*/  FSETP.GT.AND P6, PT, R31, 8.50705917302346158658e+37, PT ;  /* 0x7e8000001f00780b */ /* 0x010fe20003fc4000 */
[----:B------:R-:W-:Y:S01]  /*0600*/  @P2 FMUL R8, R8, 0.25 ;  /* 0x3e80000008082820 */ /* 0x000fe20000400000 */
[----:B------:R-:W-:Y:S02]  /*0610*/  FSETP.GEU.AND P5, PT, R9, 1.175494350822287508e-38, PT ;  /* 0x008000000900780b */ /* 0x000fe40003fae000 */
[----:B------:R-:W-:-:S03]  /*0620*/  FSETP.GEU.AND P2, PT, R31, 1.175494350822287508e-38, PT ;  /* 0x008000001f00780b */ /* 0x000fc60003f4e000 */
[----:B------:R-:W-:Y:S01]  /*0630*/  @P4 FMUL R9, R9, 0.25 ;  /* 0x3e80000009094820 */ /* 0x000fe20000400000 */
[----:B------:R-:W-:Y:S01]  /*0640*/  @!P1 FMUL R26, R26, 16777216 ;  /* 0x4b8000001a1a9820 */ /* 0x000fe20000400000 */
[----:B------:R-:W-:-:S04]  /*0650*/  @!P3 FMUL R8, R8, 16777216 ;  /* 0x4b8000000808b820 */ /* 0x000fc80000400000 */
[----:B------:R-:W-:Y:S02]  /*0660*/  @P6 FMUL R31, R31, 0.25 ;  /* 0x3e8000001f1f6820 */ /* 0x000fe40000400000 */
[----:B------:R-:W-:Y:S02]  /*0670*/  @!P5 FMUL R9, R9, 16777216 ;  /* 0x4b8000000909d820 */ /* 0x000fe40000400000 */
[----:B------:R-:W-:Y:S01]  /*0680*/  @!P2 FMUL R31, R31, 16777216 ;  /* 0x4b8000001f1fa820 */ /* 0x000fe20000400000 */
[----:B------:R-:W0:Y:S01]  /*0690*/  MUFU.RCP R26, R26 ;  /* 0x0000001a001a7308 */ /* 0x000e220000001000 */
[C---:B------:R-:W-:Y:S02]  /*06a0*/  FSEL R10, R12.reuse, 1, P4 ;  /* 0x3f8000000c0a7808 */ /* 0x040fe40002000000 */
[----:B------:R-:W-:-:S05]  /*06b0*/  FSEL R12, R12, 1, P6 ;  /* 0x3f8000000c0c7808 */ /* 0x000fca0003000000 */
[----:B------:R-:W2:Y:S08]  /*06c0*/  MUFU.RCP R28, R8 ;  /* 0x00000008001c7308 */ /* 0x000eb00000001000 */
[----:B-1----:R-:W1:Y:S08]  /*06d0*/  MUFU.RCP R27, R9 ;  /* 0x00000009001b7308 */ /* 0x002e700000001000 */
[----:B------:R-:W4:Y:S01]  /*06e0*/  MUFU.RCP R29, R31 ;  /* 0x0000001f001d7308 */ /* 0x000f220000001000 */
[----:B------:R-:W-:Y:S01]  /*06f0*/  @!P1 FMUL R11, R11, 16777216 ;  /* 0x4b8000000b0b9820 */ /* 0x000fe20000400000 */
[----:B------:R-:W-:Y:S01]  /*0700*/  @!P3 FMUL R13, R13, 16777216 ;  /* 0x4b8000000d0db820 */ /* 0x000fe20000400000 */
[----:B------:R-:W-:Y:S01]  /*0710*/  @!P5 FMUL R10, R10, 16777216 ;  /* 0x4b8000000a0ad820 */ /* 0x000fe20000400000 */
[----:B------:R-:W-:Y:S01]  /*0720*/  @!P2 FMUL R12, R12, 16777216 ;  /* 0x4b8000000c0ca820 */ /* 0x000fe20000400000 */
[----:B------:R-:W-:Y:S01]  /*0730*/  LEA R30, R25, UR4, 0x2 ;  /* 0x00000004191e7c11 */ /* 0x000fe2000f8e10ff */
[----:B0-----:R-:W-:Y:S01]  /*0740*/  FMUL R26, R26, R11 ;  /* 0x0000000b1a1a7220 */ /* 0x001fe20000400000 */
[----:B--2---:R-:W-:Y:S01]  /*0750*/  FMUL R28, R28, R13 ;  /* 0x0000000d1c1c7220 */ /* 0x004fe20000400000 */
[----:B-1----:R-:W-:-:S02]  /*0760*/  FMUL R27, R27, R10 ;  /* 0x0000000a1b1b7220 */ /* 0x002fc40000400000 */
[----:B------:R-:W3:Y:S04]  /*0770*/  LDS.128 R8, [R30] ;  /* 0x000000001e087984 */ /* 0x000ee80000000c00 */
[----:B------:R-:W0:Y:S01]  /*0780*/  LDS.128 R16, [R30+0x2080] ;  /* 0x002080001e107984 */ /* 0x000e220000000c00 */
[----:B----4-:R-:W-:-:S03]  /*0790*/  FMUL R29, R29, R12 ;  /* 0x0000000c1d1d7220 */ /* 0x010fc60000400000 */
[----:B------:R-:W1:Y:S04]  /*07a0*/  LDS.128 R12, [R30+0x1040] ;  /* 0x001040001e0c7984 */ /* 0x000e680000000c00 */
[----:B------:R-:W2:Y:S01]  /*07b0*/  LDS.128 R20, [R30+0x30c0] ;  /* 0x0030c0001e147984 */ /* 0x000ea20000000c00 */
[----:B---3--:R-:W-:Y:S01]  /*07c0*/  FADD R31, R8, -R4 ;  /* 0x80000004081f7221 */ /* 0x008fe20000000000 */
[----:B------:R-:W-:Y:S01]  /*07d0*/  FADD R10, R10, -R6 ;  /* 0x800000060a0a7221 */ /* 0x000fe20000000000 */
[--C-:B0-----:R-:W-:Y:S01]  /*07e0*/  FADD R35, R16, -R4.reuse ;  /* 0x8000000410237221 */ /* 0x101fe20000000000 */
[--C-:B------:R-:W-:Y:S01]  /*07f0*/  FADD R17, R17, -R5.reuse ;  /* 0x8000000511117221 */ /* 0x100fe20000000000 */
[--C-:B-1----:R-:W-:Y:S01]  /*0800*/  FADD R33, R12, -R4.reuse ;  /* 0x800000040c217221 */ /* 0x102fe20000000000 */
[----:B------:R-:W-:Y:S01]  /*0810*/  FADD R13, R13, -R5 ;  /* 0x800000050d0d7221 */ /* 0x000fe20000000000 */
[----:B--2---:R-:W-:Y:S01]  /*0820*/  FADD R37, R20, -R4 ;  /* 0x8000000414257221 */ /* 0x004fe20000000000 */
[--C-:B------:R-:W-:Y:S01]  /*0830*/  FADD R4, R14, -R6.reuse ;  /* 0x800000060e047221 */ /* 0x100fe20000000000 */
[--C-:B------:R-:W-:Y:S01]  /*0840*/  FADD R22, R22, -R6.reuse ;  /* 0x8000000616167221 */ /* 0x100fe20000000000 */
[----:B------:R-:W-:Y:S01]  /*0850*/  FADD R6, R18, -R6 ;  /* 0x8000000612067221 */ /* 0x000fe20000000000 */
[C---:B------:R-:W-:Y:S01]  /*0860*/  FMUL R30, R28.reuse, R13 ;  /* 0x0000000d1c1e7220 */ /* 0x040fe20000400000 */
[----:B------:R-:W-:Y:S01]  /*0870*/  FMUL R32, R28, R17 ;  /* 0x000000111c207220 */ /* 0x000fe20000400000 */
[--C-:B------:R-:W-:Y:S01]  /*0880*/  FADD R12, R11, -R7.reuse ;  /* 0x800000070b0c7221 */ /* 0x100fe20000000000 */
[--C-:B------:R-:W-:Y:S01]  /*0890*/  FADD R14, R15, -R7.reuse ;  /* 0x800000070f0e7221 */ /* 0x100fe20000000000 */
[--C-:B------:R-:W-:Y:S01]  /*08a0*/  FADD R16, R19, -R7.reuse ;  /* 0x8000000713107221 */ /* 0x100fe20000000000 */
[----:B------:R-:W-:Y:S01]  /*08b0*/  FADD R18, R23, -R7 ;  /* 0x8000000717127221 */ /* 0x000fe20000000000 */
[C---:B------:R-:W-:Y:S01]  /*08c0*/  FMUL R13, R27.reuse, R10 ;  /* 0x0000000a1b0d7220 */ /* 0x040fe20000400000 */
[----:B------:R-:W-:Y:S01]  /*08d0*/  FMUL R17, R27, R6 ;  /* 0x000000061b117220 */ /* 0x000fe20000400000 */
[----:B------:R-:W0:Y:S08]  /*08e0*/  LDC.64 R10, c[0x0][0x230] ;  /* 0x00008c00ff0a7b82 */ /* 0x000e300000000a00 */
[----:B------:R-:W1:Y:S01]  /*08f0*/  LDC.64 R6, c[0x0][0x228] ;  /* 0x00008a00ff067b82 */ /* 0x000e620000000a00 */
[--C-:B------:R-:W-:Y:S01]  /*0900*/  FADD R9, R9, -R5.reuse ;  /* 0x8000000509097221 */ /* 0x100fe20000000000 */
[----:B------:R-:W-:Y:S01]  /*0910*/  FADD R21, R21, -R5 ;  /* 0x8000000515157221 */ /* 0x000fe20000000000 */
[----:B------:R-:W-:-:S02]  /*0920*/  FMUL R15, R27, R4 ;  /* 0x000000041b0f7220 */ /* 0x000fc40000400000 */
[----:B------:R-:W-:Y:S01]  /*0930*/  FMUL R20, R28, R9 ;  /* 0x000000091c147220 */ /* 0x000fe20000400000 */
[----:B0-----:R-:W-:-:S06]  /*0940*/  IMAD.WIDE R10, R24, 0x4, R10 ;  /* 0x00000004180a7825 */ /* 0x001fcc00078e020a */
[----:B------:R-:W2:Y:S01]  /*0950*/  LDG.E.EL.128 R8, desc[UR8][R10.64] ;  /* 0x000000080a087981 */ /* 0x000ea2000c2e1d00 */
[----:B-1----:R-:W-:-:S06]  /*0960*/  IMAD.WIDE R6, R24, 0x4, R6 ;  /* 0x0000000418067825 */ /* 0x002fcc00078e0206 */
[----:B------:R-:W2:Y:S01]  /*0970*/  LDG.E.EL.128 R4, desc[UR8][R6.64] ;  /* 0x0000000806047981 */ /* 0x000ea2000c2e1d00 */
[----:B------:R-:W-:Y:S01]  /*0980*/  FMUL R28, R28, R21 ;  /* 0x000000151c1c7220 */ /* 0x000fe20000400000 */
[C---:B------:R-:W-:Y:S01]  /*0990*/  FMUL R21, R26.reuse, R31 ;  /* 0x0000001f1a157220 */ /* 0x040fe20000400000 */
[C---:B------:R-:W-:Y:S01]  /*09a0*/  FMUL R33, R26.reuse, R33 ;  /* 0x000000211a217220 */ /* 0x040fe20000400000 */
[C---:B------:R-:W-:Y:S01]  /*09b0*/  FMUL R19, R26.reuse, R35 ;  /* 0x000000231a137220 */ /* 0x040fe20000400000 */
[----:B------:R-:W-:Y:S01]  /*09c0*/  FMUL R37, R26, R37 ;  /* 0x000000251a257220 */ /* 0x000fe20000400000 */
[----:B------:R-:W-:Y:S01]  /*09d0*/  FMUL R14, R29, R14 ;  /* 0x0000000e1d0e7220 */ /* 0x000fe20000400000 */
[----:B------:R-:W-:Y:S01]  /*09e0*/  FMUL R27, R27, R22 ;  /* 0x000000161b1b7220 */ /* 0x000fe20000400000 */
[C---:B------:R-:W-:Y:S01]  /*09f0*/  FMUL R16, R29.reuse, R16 ;  /* 0x000000101d107220 */ /* 0x040fe20000400000 */
[C---:B------:R-:W-:Y:S01]  /*0a00*/  FMUL R12, R29.reuse, R12 ;  /* 0x0000000c1d0c7220 */ /* 0x040fe20000400000 */
[----:B------:R-:W-:Y:S01]  /*0a10*/  FMUL R18, R29, R18 ;  /* 0x000000121d127220 */ /* 0x000fe20000400000 */
[----:B------:R-:W-:Y:S01]  /*0a20*/  UISETP.GE.AND UP0, UPT, UR7, 0x4, UPT ;  /* 0x000000040700788c */ /* 0x000fe2000bf06270 */
[----:B------:R-:W-:Y:S01]  /*0a30*/  BAR.SYNC.DEFER_BLOCKING 0x0 ;  /* 0x0000000000007b1d */ /* 0x000fe20000010000 */
[C-C-:B--2---:R-:W-:Y:S01]  /*0a40*/  FFMA R21, R4.reuse, R21, R8.reuse ;  /* 0x0000001504157223 */ /* 0x144fe20000000008 */
[C-C-:B------:R-:W-:Y:S01]  /*0a50*/  FFMA R22, R4.reuse, R33, R8.reuse ;  /* 0x0000002104167223 */ /* 0x140fe20000000008 */
[C-C-:B------:R-:W-:Y:S01]  /*0a60*/  FFMA R19, R4.reuse, R19, R8.reuse ;  /* 0x0000001304137223 */ /* 0x140fe20000000008 */
[----:B------:R-:W-:Y:S01]  /*0a70*/  FFMA R4, R4, R37, R8 ;  /* 0x0000002504047223 */ /* 0x000fe20000000008 */
[C-C-:B------:R-:W-:Y:S01]  /*0a80*/  FFMA R20, R5.reuse, R20, R9.reuse ;  /* 0x0000001405147223 */ /* 0x140fe20000000009 */
[C-C-:B------:R-:W-:Y:S01]  /*0a90*/  FFMA R30, R5.reuse, R30, R9.reuse ;  /* 0x0000001e051e7223 */ /* 0x140fe20000000009 */
[C-C-:B------:R-:W-:Y:S01]  /*0aa0*/  FFMA R32, R5.reuse, R32, R9.reuse ;  /* 0x0000002005207223 */ /* 0x140fe20000000009 */
[----:B------:R-:W-:Y:S01]  /*0ab0*/  FFMA R28, R5, R28, R9 ;  /* 0x0000001c051c7223 */ /* 0x000fe20000000009 */
[C-C-:B------:R-:W-:Y:S01]  /*0ac0*/  FFMA R27, R6.reuse, R27, R10.reuse ;  /* 0x0000001b061b7223 */ /* 0x140fe2000000000a */
[C-C-:B------:R-:W-:Y:S01]  /*0ad0*/  FFMA R8, R6.reuse, R13, R10.reuse ;  /* 0x0000000d06087223 */ /* 0x140fe2000000000a */
[C-C-:B------:R-:W-:Y:S01]  /*0ae0*/  FFMA R9, R6.reuse, R15, R10.reuse ;  /* 0x0000000f06097223 */ /* 0x140fe2000000000a */
[C-C-:B------:R-:W-:Y:S01]  /*0af0*/  FFMA R14, R7.reuse, R14, R11.reuse ;  /* 0x0000000e070e7223 */ /* 0x140fe2000000000b */
[----:B------:R-:W-:Y:S01]  /*0b00*/  FFMA R6, R6, R17, R10 ;  /* 0x0000001106067223 */ /* 0x000fe2000000000a */
[C-C-:B------:R-:W-:Y:S01]  /*0b10*/  FFMA R16, R7.reuse, R16, R11.reuse ;  /* 0x0000001007107223 */ /* 0x140fe2000000000b */
[C-C-:B------:R-:W-:Y:S01]  /*0b20*/  FFMA R18, R7.reuse, R18, R11.reuse ;  /* 0x0000001207127223 */ /* 0x140fe2000000000b */
[----:B------:R-:W-:Y:S01]  /*0b30*/  FFMA R17, R7, R12, R11 ;  /* 0x0000000c07117223 */ /* 0x000fe2000000000b */
[----:B------:R-:W-:-:S02]  /*0b40*/  FSETP.GEU.AND P4, PT, R14, RZ, PT ;  /* 0x000000ff0e00720b */ /* 0x000fc40003f8e000 */
[----:B------:R-:W-:Y:S02]  /*0b50*/  FSETP.GEU.AND P2, PT, R16, RZ, PT ;  /* 0x000000ff1000720b */ /* 0x000fe40003f4e000 */
[----:B------:R-:W-:Y:S02]  /*0b60*/  FSETP.GEU.AND P3, PT, R6, RZ, PT ;  /* 0x000000ff0600720b */ /* 0x000fe40003f6e000 */
[----:B------:R-:W-:Y:S01]  /*0b70*/  FSETP.GEU.AND P5, PT, R9, RZ, PT ;  /* 0x000000ff0900720b */ /* 0x000fe20003fae000 */
[----:B------:R-:W-:Y:S01]  /*0b80*/  VIADD R5, R2, UR4 ;  /* 0x0000000402057c36 */ /* 0x000fe20008000000 */
[----:B------:R-:W-:Y:S02]  /*0b90*/  FSEL R23, R14, RZ, P4 ;  /* 0x000000ff0e177208 */ /* 0x000fe40002000000 */
[----:B------:R-:W-:Y:S02]  /*0ba0*/  FSEL R12, R16, RZ, P2 ;  /* 0x000000ff100c7208 */ /* 0x000fe40001000000 */
[----:B------:R-:W-:-:S02]  /*0bb0*/  FSEL R13, R6, RZ, P3 ;  /* 0x000000ff060d7208 */ /* 0x000fc40001800000 */
[----:B------:R-:W-:Y:S02]  /*0bc0*/  FSEL R14, R9, RZ, P5 ;  /* 0x000000ff090e7208 */ /* 0x000fe40002800000 */
[----:B------:R-:W-:Y:S02]  /*0bd0*/  FSETP.GEU.AND P6, PT, R17, RZ, PT ;  /* 0x000000ff1100720b */ /* 0x000fe40003fce000 */
[----:B------:R-:W-:Y:S02]  /*0be0*/  FSETP.GEU.AND P1, PT, R8, RZ, PT ;  /* 0x000000ff0800720b */ /* 0x000fe40003f2e000 */
[----:B------:R-:W-:Y:S02]  /*0bf0*/  FSETP.GEU.AND P2, PT, R28, RZ, PT ;  /* 0x000000ff1c00720b */ /* 0x000fe40003f4e000 */
[----:B------:R-:W-:Y:S02]  /*0c00*/  FSETP.GEU.AND P3, PT, R18, RZ, PT ;  /* 0x000000ff1200720b */ /* 0x000fe40003f6e000 */
[----:B------:R-:W-:-:S02]  /*0c10*/  FSETP.GEU.AND P4, PT, R32, RZ, PT ;  /* 0x000000ff2000720b */ /* 0x000fc40003f8e000 */
[----:B------:R-:W-:Y:S01]  /*0c20*/  FSETP.GEU.AND P5, PT, R30, RZ, PT ;  /* 0x000000ff1e00720b */ /* 0x000fe20003fae000 */
[----:B------:R-:W-:Y:S01]  /*0c30*/  IMAD R15, R2, 0x4, R5 ;  /* 0x00000004020f7824 */ /* 0x000fe200078e0205 */
[----:B------:R-:W-:Y:S02]  /*0c40*/  FSEL R17, R17, RZ, P6 ;  /* 0x000000ff11117208 */ /* 0x000fe40003000000 */
[----:B------:R-:W-:Y:S02]  /*0c50*/  FSEL R6, R8, RZ, P1 ;  /* 0x000000ff08067208 */ /* 0x000fe40000800000 */
        /* <DEDUP_REMOVED lines=9> */
[----:B------:R-:W-:Y:S02]  /*0cf0*/  FSETP.GEU.AND P5, PT, R21, RZ, PT ;  /* 0x000000ff1500720b */ /* 0x000fe40003fae000 */
[----:B------:R-:W-:Y:S02]  /*0d00*/  FSEL R20, R20, RZ, P6 ;  /* 0x000000ff14147208 */ /* 0x000fe40003000000 */
[----:B------:R-:W-:Y:S02]  /*0d10*/  FSEL R18, R27, RZ, P1 ;  /* 0x000000ff1b127208 */ /* 0x000fe40000800000 */
[----:B------:R-:W-:Y:S02]  /*0d20*/  FSEL R4, R4, RZ, P2 ;  /* 0x000000ff04047208 */ /* 0x000fe40001000000 */
[----:B------:R-:W-:Y:S02]  /*0d30*/  FSEL R19, R19, RZ, P3 ;  /* 0x000000ff13137208 */ /* 0x000fe40001800000 */
[----:B------:R-:W-:-:S02]  /*0d40*/  FSEL R22, R22, RZ, P4 ;  /* 0x000000ff16167208 */ /* 0x000fc40002000000 */
[----:B------:R-:W-:Y:S01]  /*0d50*/  FSEL R21, R21, RZ, P5 ;  /* 0x000000ff15157208 */ /* 0x000fe20002800000 */
[----:B------:R0:W-:Y:S04]  /*0d60*/  STS [R15+0x30], R13 ;  /* 0x0000300d0f007388 */ /* 0x0001e80000000800 */
[----:B------:R-:W-:Y:S04]  /*0d70*/  STS [R15+0x44], R12 ;  /* 0x0000440c0f007388 */ /* 0x000fe80000000800 */
        /* <DEDUP_REMOVED lines=8> */
[----:B------:R-:W-:Y:S01]  /*0e00*/  STS [R15+0x48], R2 ;  /* 0x000048020f007388 */ /* 0x000fe20000000800 */
[----:B------:R-:W-:Y:S01]  /*0e10*/  VIADD R10, R25, UR4 ;  /* 0x00000004190a7c36 */ /* 0x000fe20008000000 */
[----:B------:R-:W-:Y:S01]  /*0e20*/  FSETP.GTU.AND P1, PT, R13, RZ, PT ;  /* 0x000000ff0d00720b */ /* 0x000fe20003f2c000 */
[----:B------:R-:W1:Y:S01]  /*0e30*/  LDC.64 R26, c[0x0][0x238] ;  /* 0x00008e00ff1a7b82 */ /* 0x000e620000000a00 */
[----:B------:R-:W-:Y:S04]  /*0e40*/  STS [R15+0x34], R18 ;  /* 0x000034120f007388 */ /* 0x000fe80000000800 */
[----:B------:R-:W-:Y:S04]  /*0e50*/  STS [R15+0xc], R4 ;  /* 0x00000c040f007388 */ /* 0x000fe80000000800 */
[----:B------:R-:W-:Y:S04]  /*0e60*/  STS [R15+0x8], R19 ;  /* 0x000008130f007388 */ /* 0x000fe80000000800 */
[----:B------:R-:W-:Y:S04]  /*0e70*/  STS [R15+0x4], R22 ;  /* 0x000004160f007388 */ /* 0x000fe80000000800 */
[----:B------:R-:W-:Y:S01]  /*0e80*/  STS [R15], R21 ;  /* 0x000000150f007388 */ /* 0x000fe20000000800 */
[----:B------:R-:W-:Y:S01]  /*0e90*/  IMAD R7, R25, 0x4, R10 ;  /* 0x0000000419077824 */ /* 0x000fe200078e020a */
[----:B------:R-:W-:Y:S01]  /*0ea0*/  BAR.SYNC.DEFER_BLOCKING 0x0 ;  /* 0x0000000000007b1d */ /* 0x000fe20000010000 */
[----:B0-----:R-:W-:-:S05]  /*0eb0*/  IMAD.U32 R13, RZ, RZ, UR6 ;  /* 0x00000006ff0d7e24 */ /* 0x001fca000f8e00ff */
[----:B------:R-:W-:Y:S02]  /*0ec0*/  UMOV UR6, 0x400 ;  /* 0x0000040000067882 */ /* 0x000fe40000000000 */
[----:B------:R-:W-:-:S06]  /*0ed0*/  UPRMT UR5, UR5, 0x654, UR6 ;  /* 0x0000065405057896 */ /* 0x000fcc0008000006 */
[C---:B------:R-:W-:Y:S01]  /*0ee0*/  LEA R24, R25.reuse, UR5, 0x2 ;  /* 0x0000000519187c11 */ /* 0x040fe2000f8e10ff */
[----:B------:R-:W-:Y:S04]  /*0ef0*/  LDS R8, [R7] ;  /* 0x0000000007087984 */ /* 0x000fe80000000800 */
[----:B------:R-:W-:Y:S04]  /*0f00*/  LDS R9, [R7+0x4] ;  /* 0x0000040007097984 */ /* 0x000fe80000000800 */
[----:B------:R-:W-:Y:S04]  /*0f10*/  LDS R10, [R7+0x8] ;  /* 0x00000800070a7984 */ /* 0x000fe80000000800 */
[----:B------:R-:W0:Y:S01]  /*0f20*/  LDS R11, [R7+0xc] ;  /* 0x00000c00070b7984 */ /* 0x000e220000000800 */
[----:B------:R-:W-:Y:S01]  /*0f30*/  IMAD.IADD R24, R25, 0x1, R24 ;  /* 0x0000000119187824 */ /* 0x000fe200078e0218 */
[----:B------:R-:W-:-:S02]  /*0f40*/  LOP3.LUT R0, R13, 0xff, R0, 0xf8, !PT ;  /* 0x000000ff0d007812 */ /* 0x000fc400078ef800 */
[----:B------:R-:W-:Y:S02]  /*0f50*/  FSETP.GTU.AND P4, PT, R12, RZ, PT ;  /* 0x000000ff0c00720b */ /* 0x000fe40003f8c000 */
[----:B------:R-:W-:Y:S01]  /*0f60*/  FSETP.GTU.AND P2, PT, R14, RZ, PT ;  /* 0x000000ff0e00720b */ /* 0x000fe20003f4c000 */
[----:B------:R-:W-:Y:S04]  /*0f70*/  LDS R12, [R7+0x1400] ;  /* 0x00140000070c7984 */ /* 0x000fe80000000800 */
[----:B------:R-:W-:Y:S04]  /*0f80*/  LDS R13, [R24+0x1404] ;  /* 0x00140400180d7984 */ /* 0x000fe80000000800 */
[----:B------:R-:W-:Y:S04]  /*0f90*/  LDS R14, [R24+0x1408] ;  /* 0x00140800180e7984 */ /* 0x000fe80000000800 */
[----:B------:R-:W2:Y:S01]  /*0fa0*/  LDS R15, [R24+0x140c] ;  /* 0x00140c00180f7984 */ /* 0x000ea20000000800 */
[----:B------:R-:W-:Y:S01]  /*0fb0*/  VIADD R0, R0, UR10 ;  /* 0x0000000a00007c36 */ /* 0x000fe20008000000 */
[----:B------:R-:W-:-:S03]  /*0fc0*/  PLOP3.LUT P3, PT, PT, PT, UP0, 0x80, 0x0 ;  /* 0x000000000000781c */ /* 0x000fc60003f6f008 */
[----:B------:R-:W-:-:S04]  /*0fd0*/  IMAD.SHL.U32 R0, R0, 0x4, RZ ;  /* 0x0000000400007824 */ /* 0x000fc800078e00ff */
[----:B-1----:R-:W-:-:S04]  /*0fe0*/  IMAD.WIDE R28, R0, 0x4, R26 ;  /* 0x00000004001c7825 */ /* 0x002fc800078e021a */
[----:B------:R-:W-:Y:S02]  /*0ff0*/  VIADD R35, R0, 0x400 ;  /* 0x0000040000237836 */ /* 0x000fe40000000000 */
[----:B0-----:R0:W-:Y:S01]  /*1000*/  @!P3 STG.E.128 desc[UR8][R28.64], R8 ;  /* 0x000000081c00b986 */ /* 0x0011e2000c101d08 */
[----:B------:R-:W-:-:S03]  /*1010*/  PLOP3.LUT P3, PT, PT, PT, UP0, 0x80, 0x0 ;  /* 0x000000000000781c */ /* 0x000fc60003f6f008 */
[----:B------:R-:W-:Y:S04]  /*1020*/  LDS R8, [R7+0x2800] ;  /* 0x0028000007087984 */ /* 0x000fe80000000800 */
[----:B------:R-:W-:Y:S04]  /*1030*/  LDS R9, [R24+0x2804] ;  /* 0x0028040018097984 */ /* 0x000fe80000000800 */
[----:B------:R-:W-:Y:S04]  /*1040*/  LDS R10, [R24+0x2808] ;  /* 0x00280800180a7984 */ /* 0x000fe80000000800 */
[----:B------:R-:W1:Y:S01]  /*1050*/  LDS R11, [R24+0x280c] ;  /* 0x00280c00180b7984 */ /* 0x000e620000000800 */
[----:B------:R-:W-:Y:S01]  /*1060*/  IMAD.WIDE R34, R35, 0x4, R26 ;  /* 0x0000000423227825 */ /* 0x000fe200078e021a */
[----:B------:R-:W-:-:S04]  /*1070*/  FSETP.GTU.AND P5, PT, R23, RZ, PT ;  /* 0x000000ff1700720b */ /* 0x000fc80003fac000 */
[----:B--2---:R-:W-:Y:S01]  /*1080*/  @!P3 STG.E.128 desc[UR8][R34.64], R12 ;  /* 0x0000000c2200b986 */ /* 0x004fe2000c101d08 */
[----:B------:R-:W-:Y:S02]  /*1090*/  FSETP.GTU.AND P3, PT, R17, RZ, PT ;  /* 0x000000ff1100720b */ /* 0x000fe40003f6c000 */
[----:B------:R-:W-:Y:S01]  /*10a0*/  SEL R17, RZ, 0x1, P4 ;  /* 0x00000001ff117807 */ /* 0x000fe20002000000 */
[----:B------:R-:W-:Y:S01]  /*10b0*/  LDS R12, [R7+0x3c00] ;  /* 0x003c0000070c7984 */ /* 0x000fe20000000800 */
[----:B------:R-:W-:Y:S02]  /*10c0*/  FSETP.GTU.AND P6, PT, R16, RZ, PT ;  /* 0x000000ff1000720b */ /* 0x000fe40003fcc000 */
[----:B------:R-:W-:Y:S01]  /*10d0*/  FSETP.GTU.AND P4, PT, R32, RZ, PT ;  /* 0x000000ff2000720b */ /* 0x000fe20003f8c000 */
[----:B------:R-:W-:Y:S01]  /*10e0*/  LDS R13, [R24+0x3c04] ;  /* 0x003c0400180d7984 */ /* 0x000fe20000000800 */
[----:B------:R-:W-:Y:S02]  /*10f0*/  SEL R16, RZ, 0x1, P5 ;  /* 0x00000001ff107807 */ /* 0x000fe40002800000 */
[----:B------:R-:W-:Y:S01]  /*1100*/  SEL R23, RZ, 0x1, P3 ;  /* 0x00000001ff177807 */ /* 0x000fe20001800000 */
[----:B------:R-:W-:Y:S01]  /*1110*/  LDS R14, [R24+0x3c08] ;  /* 0x003c0800180e7984 */ /* 0x000fe20000000800 */
[----:B------:R-:W-:-:S02]  /*1120*/  FSETP.GTU.AND P5, PT, R30, RZ, PT ;  /* 0x000000ff1e00720b */ /* 0x000fc40003fac000 */
[----:B------:R-:W-:Y:S01]  /*1130*/  FSETP.GTU.AND P3, PT, R20, RZ, PT ;  /* 0x000000ff1400720b */ /* 0x000fe20003f6c000 */
[----:B------:R-:W2:Y:S01]  /*1140*/  LDS R15, [R24+0x3c0c] ;  /* 0x003c0c00180f7984 */ /* 0x000ea20000000800 */
[----:B------:R-:W-:Y:S02]  /*1150*/  SEL R20, RZ, 0x1, P4 ;  /* 0x00000001ff147807 */ /* 0x000fe40002000000 */
[----:B------:R-:W-:Y:S02]  /*1160*/  FSETP.GTU.AND P4, PT, R6, RZ, PT ;  /* 0x000000ff0600720b */ /* 0x000fe40003f8c000 */
[----:B------:R-:W-:Y:S02]  /*1170*/  SEL R6, RZ, 0x1, P5 ;  /* 0x00000001ff067807 */ /* 0x000fe40002800000 */
[----:B------:R-:W-:Y:S02]  /*1180*/  FSETP.GTU.AND P5, PT, R22, RZ, PT ;  /* 0x000000ff1600720b */ /* 0x000fe40003fac000 */
[----:B------:R-:W-:-:S02]  /*1190*/  SEL R22, RZ, 0x1, P3 ;  /* 0x00000001ff167807 */ /* 0x000fc40001800000 */
[----:B------:R-:W-:Y:S01]  /*11a0*/  PLOP3.LUT P3, PT, PT, PT, UP0, 0x80, 0x0 ;  /* 0x000000000000781c */ /* 0x000fe20003f6f008 */
[----:B------:R-:W-:Y:S01]  /*11b0*/  VIADD R31, R0, 0x800 ;  /* 0x00000800001f7836 */ /* 0x000fe20000000000 */
[----:B0-----:R-:W-:Y:S02]  /*11c0*/  SEL R28, RZ, 0x1, P6 ;  /* 0x00000001ff1c7807 */ /* 0x001fe40003000000 */
[----:B------:R-:W-:Y:S01]  /*11d0*/  FSETP.GTU.AND P6, PT, R21, RZ, PT ;  /* 0x000000ff1500720b */ /* 0x000fe20003fcc000 */
[----:B------:R-:W-:-:S03]  /*11e0*/  IMAD.WIDE R30, R31, 0x4, R26 ;  /* 0x000000041f1e7825 */ /* 0x000fc600078e021a */
[----:B------:R-:W-:Y:S02]  /*11f0*/  SEL R21, RZ, 0x1, P6 ;  /* 0x00000001ff157807 */ /* 0x000fe40003000000 */
[----:B------:R-:W-:Y:S02]  /*1200*/  FSETP.GTU.AND P6, PT, R4, RZ, PT ;  /* 0x000000ff0400720b */ /* 0x000fe40003fcc000 */
[----:B------:R-:W-:Y:S01]  /*1210*/  SEL R4, RZ, 0x1fffe, P1 ;  /* 0x0001fffeff047807 */ /* 0x000fe20000800000 */
[----:B-1----:R0:W-:Y:S04]  /*1220*/  @!P3 STG.E.128 desc[UR8][R30.64], R8 ;  /* 0x000000081e00b986 */ /* 0x0021e8000c101d08 */
[----:B------:R-:W-:Y:S01]  /*1230*/  IMAD.IADD R17, R17, 0x1, R4 ;  /* 0x0000000111117824 */ /* 0x000fe200078e0204 */
[----:B------:R-:W-:-:S02]  /*1240*/  SEL R4, RZ, 0x1, P1 ;  /* 0x00000001ff047807 */ /* 0x000fc40000800000 */
[----:B------:R-:W-:Y:S02]  /*1250*/  PLOP3.LUT P1, PT, PT, PT, UP0, 0x80, 0x0 ;  /* 0x000000000000781c */ /* 0x000fe40003f2f008 */
[----:B0-----:R-:W-:Y:S02]  /*1260*/  SEL R9, RZ, 0x1, P5 ;  /* 0x00000001ff097807 */ /* 0x001fe40002800000 */
[----:B------:R-:W-:-:S04]  /*1270*/  FSETP.GTU.AND P5, PT, R19, RZ, PT ;  /* 0x000000ff1300720b */ /* 0x000fc80003fac000 */
[----:B------:R-:W-:-:S04]  /*1280*/  SEL R7, RZ, 0x1, P5 ;  /* 0x00000001ff077807 */ /* 0x000fc80002800000 */
[----:B------:R-:W-:Y:S01]  /*1290*/  PRMT R19, R20, 0x7604, R7 ;  /* 0x0000760414137816 */ /* 0x000fe20000000007 */
[----:B------:R-:W-:-:S04]  /*12a0*/  VIADD R7, R0, 0xc00 ;  /* 0x00000c0000077836 */ /* 0x000fc80000000000 */
[----:B------:R-:W-:Y:S01]  /*12b0*/  IMAD.WIDE R26, R7, 0x4, R26 ;  /* 0x00000004071a7825 */ /* 0x000fe200078e021a */
[----:B------:R-:W-:Y:S01]  /*12c0*/  SEL R11, RZ, 0x1fffe, P2 ;  /* 0x0001fffeff0b7807 */ /* 0x000fe20001000000 */
[----:B------:R-:W0:Y:S03]  /*12d0*/  S2R R29, SR_TID.X ;  /* 0x00000000001d7919 */ /* 0x000e260000002100 */
[----:B--2---:R-:W-:Y:S01]  /*12e0*/  @!P1 STG.E.128 desc[UR8][R26.64], R12 ;  /* 0x0000000c1a009986 */ /* 0x004fe2000c101d08 */
[----:B------:R-:W-:Y:S01]  /*12f0*/  SEL R8, RZ, 0x1fffe, P4 ;  /* 0x0001fffeff087807 */ /* 0x000fe20002000000 */
[----:B------:R-:W-:Y:S01]  /*1300*/  IMAD.IADD R16, R16, 0x1, R11 ;  /* 0x0000000110107824 */ /* 0x000fe200078e020b */
[----:B------:R-:W-:Y:S02]  /*1310*/  FSETP.GTU.AND P3, PT, R18, RZ, PT ;  /* 0x000000ff1200720b */ /* 0x000fe40003f6c000 */
[----:B------:R-:W-:Y:S01]  /*1320*/  SEL R11, RZ, 0x1, P6 ;  /* 0x00000001ff0b7807 */ /* 0x000fe20003000000 */
[----:B------:R-:W-:Y:S01]  /*1330*/  IMAD.IADD R23, R23, 0x1, R8 ;  /* 0x0000000117177824 */ /* 0x000fe200078e0208 */
[----:B------:R-:W-:-:S02]  /*1340*/  FSETP.GTU.AND P5, PT, R2, RZ, PT ;  /* 0x000000ff0200720b */ /* 0x000fc40003fac000 */
[----:B------:R-:W-:Y:S02]  /*1350*/  PRMT R9, R6, 0x7604, R9 ;  /* 0x0000760406097816 */ /* 0x000fe40000000009 */
[----:B------:R-:W-:Y:S02]  /*1360*/  SEL R0, RZ, 0x1, P2 ;  /* 0x00000001ff007807 */ /* 0x000fe40001000000 */
[----:B------:R-:W-:Y:S02]  /*1370*/  PRMT R21, R22, 0x7604, R21 ;  /* 0x0000760416157816 */ /* 0x000fe40000000015 */
[----:B------:R-:W-:Y:S02]  /*1380*/  SEL R2, RZ, 0x1, P4 ;  /* 0x00000001ff027807 */ /* 0x000fe40002000000 */
[----:B------:R-:W-:Y:S02]  /*1390*/  PRMT R11, R28, 0x7604, R11 ;  /* 0x000076041c0b7816 */ /* 0x000fe4000000000b */
[----:B------:R-:W-:-:S02]  /*13a0*/  SEL R6, RZ, 0x1, P3 ;  /* 0x00000001ff067807 */ /* 0x000fc40001800000 */
[----:B------:R-:W-:Y:S02]  /*13b0*/  PRMT R9, R0, 0x7054, R9 ;  /* 0x0000705400097816 */ /* 0x000fe40000000009 */
[----:B------:R-:W-:Y:S02]  /*13c0*/  PRMT R2, R2, 0x7054, R21 ;  /* 0x0000705402027816 */ /* 0x000fe40000000015 */
[----:B------:R-:W-:Y:S02]  /*13d0*/  PRMT R4, R4, 0x7054, R19 ;  /* 0x0000705404047816 */ /* 0x000fe40000000013 */
[----:B------:R-:W-:Y:S02]  /*13e0*/  PRMT R11, R6, 0x7054, R11 ;  /* 0x00007054060b7816 */ /* 0x000fe4000000000b */
[----:B------:R-:W-:Y:S02]  /*13f0*/  LOP3.LUT R23, R23, 0x1, RZ, 0xc0, !PT ;  /* 0x0000000117177812 */ /* 0x000fe400078ec0ff */
[----:B------:R-:W-:-:S02]  /*1400*/  LOP3.LUT R16, R16, 0x1, RZ, 0xc0, !PT ;  /* 0x0000000110107812 */ /* 0x000fc400078ec0ff */
[----:B------:R-:W-:Y:S02]  /*1410*/  LOP3.LUT R17, R17, 0x1, RZ, 0xc0, !PT ;  /* 0x0000000111117812 */ /* 0x000fe400078ec0ff */
[----:B------:R-:W-:Y:S02]  /*1420*/  SEL R0, RZ, 0x1, P5 ;  /* 0x00000001ff007807 */ /* 0x000fe40002800000 */
[----:B------:R-:W-:Y:S01]  /*1430*/  PRMT R8, R23, 0x654, R2 ;  /* 0x0000065417087816 */ /* 0x000fe20000000002 */
[----:B------:R-:W-:Y:S01]  /*1440*/  BAR.SYNC.DEFER_BLOCKING 0x0 ;  /* 0x0000000000007b1d */ /* 0x000fe20000010000 */
[----:B------:R-:W-:Y:S02]  /*1450*/  PRMT R16, R16, 0x654, R9 ;  /* 0x0000065410107816 */ /* 0x000fe40000000009 */
[----:B------:R-:W-:Y:S02]  /*1460*/  PRMT R18, R17, 0x654, R4 ;  /* 0x0000065411127816 */ /* 0x000fe40000000004 */
[----:B------:R-:W-:-:S02]  /*1470*/  PRMT R20, R0, 0x654, R11 ;  /* 0x0000065400147816 */ /* 0x000fc4000000000b */
[----:B0-----:R-:W-:Y:S01]  /*1480*/  SHF.R.U32.HI R29, RZ, 0x2, R29 ;  /* 0x00000002ff1d7819 */ /* 0x001fe2000001161d */
[----:B------:R-:W-:Y:S04]  /*1490*/  STS [R25+UR4], R8 ;  /* 0x0000000819007988 */ /* 0x000fe80008000804 */
[----:B------:R-:W-:Y:S04]  /*14a0*/  STS [R25+UR4+0x410], R16 ;  /* 0x0004101019007988 */ /* 0x000fe80008000804 */
[----:B------:R-:W-:Y:S04]  /*14b0*/  STS [R25+UR4+0x820], R18 ;  /* 0x0008201219007988 */ /* 0x000fe80008000804 */
[----:B------:R-:W-:Y:S01]  /*14c0*/  STS [R25+UR4+0xc30], R20 ;  /* 0x000c301419007988 */ /* 0x000fe20008000804 */
[----:B------:R-:W-:Y:S01]  /*14d0*/  LOP3.LUT R32, R29, 0x30, RZ, 0xc0, !PT ;  /* 0x000000301d207812 */ /* 0x000fe200078ec0ff */
[----:B------:R-:W-:-:S04]  /*14e0*/  ULDC.64 UR4, c[0x0][0x240] ;  /* 0x0000900000047ab9 */ /* 0x000fc80000000a00 */
[----:B------:R-:W-:Y:S01]  /*14f0*/  IMAD.IADD R5, R32, 0x1, R5 ;  /* 0x0000000120057824 */ /* 0x000fe200078e0205 */
[----:B------:R-:W-:Y:S06]  /*1500*/  BAR.SYNC.DEFER_BLOCKING 0x0 ;  /* 0x0000000000007b1d */ /* 0x000fec0000010000 */
[----:B------:R-:W0:Y:S02]  /*1510*/  LDS.128 R4, [R5] ;  /* 0x0000000005047984 */ /* 0x000e240000000c00 */
[C---:B0-----:R-:W-:Y:S02]  /*1520*/  PRMT R0, R4.reuse, 0x7772, RZ ;  /* 0x0000777204007816 */ /* 0x041fe400000000ff */
[----:B------:R-:W-:-:S02]  /*1530*/  PRMT R9, R4, 0x7771, RZ ;  /* 0x0000777104097816 */ /* 0x000fc400000000ff */
[----:B------:R-:W-:Y:S02]  /*1540*/  PRMT R2, R4, 0x7770, RZ ;  /* 0x0000777004027816 */ /* 0x000fe400000000ff */
[----:B------:R-:W-:Y:S02]  /*1550*/  SHF.R.U32.HI R19, RZ, 0x18, R4 ;  /* 0x00000018ff137819 */ /* 0x000fe40000011604 */
[----:B------:R-:W-:Y:S02]  /*1560*/  PRMT R4, R9, 0x5410, R0 ;  /* 0x0000541009047816 */ /* 0x000fe40000000000 */
[C---:B------:R-:W-:Y:S02]  /*1570*/  PRMT R9, R5.reuse, 0x7772, RZ ;  /* 0x0000777205097816 */ /* 0x040fe400000000ff */
[----:B------:R-:W-:Y:S02]  /*1580*/  PRMT R10, R5, 0x7771, RZ ;  /* 0x00007771050a7816 */ /* 0x000fe400000000ff */
[----:B------:R-:W-:-:S02]  /*1590*/  PRMT R11, R6, 0x7772, RZ ;  /* 0x00007772060b7816 */ /* 0x000fc400000000ff */
[----:B------:R-:W-:Y:S02]  /*15a0*/  PRMT R12, R6, 0x7771, RZ ;  /* 0x00007771060c7816 */ /* 0x000fe400000000ff */
[C---:B------:R-:W-:Y:S02]  /*15b0*/  PRMT R14, R7.reuse, 0x7772, RZ ;  /* 0x00007772070e7816 */ /* 0x040fe400000000ff */
[----:B------:R-:W-:Y:S02]  /*15c0*/  PRMT R15, R7, 0x7771, RZ ;  /* 0x00007771070f7816 */ /* 0x000fe400000000ff */
[----:B------:R-:W-:Y:S02]  /*15d0*/  PRMT R8, R5, 0x7770, RZ ;  /* 0x0000777005087816 */ /* 0x000fe400000000ff */
[----:B------:R-:W-:Y:S02]  /*15e0*/  PRMT R9, R10, 0x5410, R9 ;  /* 0x000054100a097816 */ /* 0x000fe40000000009 */
[----:B------:R-:W-:-:S02]  /*15f0*/  PRMT R11, R12, 0x5410, R11 ;  /* 0x000054100c0b7816 */ /* 0x000fc4000000000b */
[----:B------:R-:W-:Y:S02]  /*1600*/  SHF.R.U32.HI R0, RZ, 0x18, R5 ;  /* 0x00000018ff007819 */ /* 0x000fe40000011605 */
[----:B------:R-:W-:Y:S02]  /*1610*/  PRMT R14, R15, 0x5410, R14 ;  /* 0x000054100f0e7816 */ /* 0x000fe4000000000e */
[----:B------:R-:W-:Y:S02]  /*1620*/  PRMT R5, R6, 0x7770, RZ ;  /* 0x0000777006057816 */ /* 0x000fe400000000ff */
[----:B------:R-:W-:Y:S02]  /*1630*/  LOP3.LUT R10, R8, 0x1, RZ, 0xc0, !PT ;  /* 0x00000001080a7812 */ /* 0x000fe400078ec0ff */
[----:B------:R-:W-:Y:S02]  /*1640*/  LOP3.LUT R9, R9, 0x10001, RZ, 0xc0, !PT ;  /* 0x0001000109097812 */ /* 0x000fe400078ec0ff */
[----:B------:R-:W-:-:S02]  /*1650*/  PRMT R13, R7, 0x7770, RZ ;  /* 0x00007770070d7816 */ /* 0x000fc400000000ff */
[----:B------:R-:W-:Y:S02]  /*1660*/  LOP3.LUT R8, R11, 0x10001, RZ, 0xc0, !PT ;  /* 0x000100010b087812 */ /* 0x000fe400078ec0ff */
[----:B------:R-:W-:Y:S02]  /*1670*/  LOP3.LUT R4, R4, 0x10001, RZ, 0xc0, !PT ;  /* 0x0001000104047812 */ /* 0x000fe400078ec0ff */
[----:B------:R-:W-:Y:S02]  /*1680*/  LOP3.LUT R14, R14, 0x10001, RZ, 0xc0, !PT ;  /* 0x000100010e0e7812 */ /* 0x000fe400078ec0ff */
[----:B------:R-:W-:Y:S02]  /*1690*/  LOP3.LUT R12, R5, 0x1, RZ, 0xc0, !PT ;  /* 0x00000001050c7812 */ /* 0x000fe400078ec0ff */
[----:B------:R-:W-:Y:S02]  /*16a0*/  LOP3.LUT R5, R9, 0xffff, RZ, 0xc0, !PT ;  /* 0x0000ffff09057812 */ /* 0x000fe400078ec0ff */
[----:B------:R-:W-:-:S02]  /*16b0*/  LOP3.LUT R17, R2, 0x1, RZ, 0xc0, !PT ;  /* 0x0000000102117812 */ /* 0x000fc400078ec0ff */
[----:B------:R-:W-:Y:S02]  /*16c0*/  LOP3.LUT R16, R13, 0x1, RZ, 0xc0, !PT ;  /* 0x000000010d107812 */ /* 0x000fe400078ec0ff */
[----:B------:R-:W-:Y:S02]  /*16d0*/  LOP3.LUT R11, R8, 0xffff, RZ, 0xc0, !PT ;  /* 0x0000ffff080b7812 */ /* 0x000fe400078ec0ff */
[----:B------:R-:W-:Y:S02]  /*16e0*/  LOP3.LUT R2, R4, 0xffff, RZ, 0xc0, !PT ;  /* 0x0000ffff04027812 */ /* 0x000fe400078ec0ff */
[----:B------:R-:W-:Y:S02]  /*16f0*/  LOP3.LUT R13, R14, 0xffff, RZ, 0xc0, !PT ;  /* 0x0000ffff0e0d7812 */ /* 0x000fe400078ec0ff */
[----:B------:R-:W-:Y:S02]  /*1700*/  SHF.R.U32.HI R6, RZ, 0x18, R6 ;  /* 0x00000018ff067819 */ /* 0x000fe40000011606 */
[----:B------:R-:W-:-:S02]  /*1710*/  SGXT.U32 R15, R19, 0x1 ;  /* 0x00000001130f781a */ /* 0x000fc40000000000 */
[----:B------:R-:W-:Y:S02]  /*1720*/  PRMT R4, R4, 0x7732, RZ ;  /* 0x0000773204047816 */ /* 0x000fe400000000ff */
[----:B------:R-:W-:Y:S02]  /*1730*/  SHF.R.U32.HI R7, RZ, 0x18, R7 ;  /* 0x00000018ff077819 */ /* 0x000fe40000011607 */
[----:B------:R-:W-:Y:S02]  /*1740*/  PRMT R5, R10, 0x3340, R5 ;  /* 0x000033400a057816 */ /* 0x000fe40000000005 */
[----:B------:R-:W-:Y:S02]  /*1750*/  PRMT R10, R12, 0x3340, R11 ;  /* 0x000033400c0a7816 */ /* 0x000fe4000000000b */
[----:B------:R-:W-:Y:S02]  /*1760*/  PRMT R2, R17, 0x3340, R2 ;  /* 0x0000334011027816 */ /* 0x000fe40000000002 */
[----:B------:R-:W-:-:S02]  /*1770*/  PRMT R11, R16, 0x3340, R13 ;  /* 0x00003340100b7816 */ /* 0x000fc4000000000d */
[----:B------:R-:W-:Y:S02]  /*1780*/  PRMT R15, R4, 0x3340, R15 ;  /* 0x00003340040f7816 */ /* 0x000fe4000000000f */
[----:B------:R-:W-:Y:S02]  /*1790*/  SGXT.U32 R13, R0, 0x1 ;  /* 0x00000001000d781a */ /* 0x000fe40000000000 */
[----:B------:R-:W-:Y:S02]  /*17a0*/  SGXT.U32 R17, R6, 0x1 ;  /* 0x000000010611781a */ /* 0x000fe40000000000 */
[----:B------:R-:W-:Y:S02]  /*17b0*/  PRMT R0, R9, 0x7732, RZ ;  /* 0x0000773209007816 */ /* 0x000fe400000000ff */
[----:B------:R-:W-:Y:S02]  /*17c0*/  PRMT R4, R8, 0x7732, RZ ;  /* 0x0000773208047816 */ /* 0x000fe400000000ff */
[----:B------:R-:W-:-:S02]  /*17d0*/  PRMT R6, R14, 0x7732, RZ ;  /* 0x000077320e067816 */ /* 0x000fc400000000ff */
[----:B------:R-:W-:Y:S02]  /*17e0*/  SGXT.U32 R7, R7, 0x1 ;  /* 0x000000010707781a */ /* 0x000fe40000000000 */
[----:B------:R-:W-:Y:S02]  /*17f0*/  IADD3 R8, P1, R3, UR4, RZ ;  /* 0x0000000403087c10 */ /* 0x000fe4000ff3e0ff */
[----:B------:R-:W-:Y:S02]  /*1800*/  PRMT R0, R0, 0x3340, R13 ;  /* 0x0000334000007816 */ /* 0x000fe4000000000d */
[----:B------:R-:W-:Y:S02]  /*1810*/  PRMT R17, R4, 0x3340, R17 ;  /* 0x0000334004117816 */ /* 0x000fe40000000011 */
[----:B------:R-:W-:Y:S02]  /*1820*/  PRMT R12, R6, 0x3340, R7 ;  /* 0x00003340060c7816 */ /* 0x000fe40000000007 */
[----:B------:R-:W-:-:S02]  /*1830*/  LEA.HI.X.SX32 R9, R3, UR5, 0x1, P1 ;  /* 0x0000000503097c11 */ /* 0x000fc400088f0eff */
[----:B------:R-:W-:Y:S02]  /*1840*/  PRMT R4, R2, 0x5410, R15 ;  /* 0x0000541002047816 */ /* 0x000fe4000000000f */
[----:B------:R-:W-:Y:S02]  /*1850*/  PRMT R5, R5, 0x5410, R0 ;  /* 0x0000541005057816 */ /* 0x000fe40000000000 */
[----:B------:R-:W-:Y:S02]  /*1860*/  PRMT R6, R10, 0x5410, R17 ;  /* 0x000054100a067816 */ /* 0x000fe40000000011 */
[----:B------:R-:W-:Y:S01]  /*1870*/  PRMT R7, R11, 0x5410, R12 ;  /* 0x000054100b077816 */ /* 0x000fe2000000000c */
[----:B------:R-:W-:Y:S06]  /*1880*/  @P0 EXIT ;  /* 0x000000000000094d */ /* 0x000fec0003800000 */
[----:B------:R-:W-:Y:S01]  /*1890*/  STG.E.128 desc[UR8][R8.64], R4 ;  /* 0x0000000408007986 */ /* 0x000fe2000c101d08 */
[----:B------:R-:W-:Y:S05]  /*18a0*/  EXIT ;  /* 0x000000000000794d */ /* 0x000fea0003800000 */
.L_x_0:
[----:B------:R-:W-:-:S00]  /*18b0*/  BRA `(.L_x_0) ;  /* 0xfffffffc00fc7947 */ /* 0x000fc0000383ffff */
[----:B------:R-:W-:-:S00]  /*18c0*/  NOP ;  /* 0x0000000000007918 */ /* 0x000fc00000000000 */
        /* <DEDUP_REMOVED lines=11> */
.L_x_1:


//--------------------- .nv.global.init           --------------------------
	.section	.nv.global.init,"aw",@progbits
.nv.global.init:
	.type		_$_str,@object
	.size		_$_str,(_$_str_$_2 - _$_str)
_$_str:
        /*0000*/ 	.byte	0x5f, 0x5f, 0x43, 0x55, 0x44, 0x41, 0x5f, 0x46, 0x54, 0x5a, 0x00
	.type		_$_str_$_2,@object
	.size		_$_str_$_2,(.L_1 - _$_str_$_2)
_$_str_$_2:
        /*000b*/ 	.byte	0x5f, 0x5f, 0x43, 0x55, 0x44, 0x41, 0x5f, 0x50, 0x52, 0x45, 0x43, 0x5f, 0x53, 0x51, 0x52, 0x54
        /*001b*/ 	.byte	0x00
.L_1:


//--------------------- .nv.shared.triton_poi_fused__native_batch_norm_legit_no_training_relu_threshold_backward_11 --------------------------
	.section	.nv.shared.triton_poi_fused__native_batch_norm_legit_no_training_relu_threshold_backward_11,"aw",@nobits
	.sectionflags	@""
	.align	16
	.zero		1024


//--------------------- .nv.constant0.triton_poi_fused__native_batch_norm_legit_no_training_relu_threshold_backward_11 --------------------------
	.section	.nv.constant0.triton_poi_fused__native_batch_norm_legit_no_training_relu_threshold_backward_11,"a",@progbits
	.sectionflags	@""
	.align	4
.nv.constant0.triton_poi_fused__native_batch_norm_legit_no_training_relu_threshold_backward_11:
	.zero		592
